






.version 5.0
.target sm_50
.address_size 64



.visible .entry _Z17im2col_gpu_kerneliPKfiiiiiiiPf(
.param .u32 _Z17im2col_gpu_kerneliPKfiiiiiiiPf_param_0,
.param .u64 _Z17im2col_gpu_kerneliPKfiiiiiiiPf_param_1,
.param .u32 _Z17im2col_gpu_kerneliPKfiiiiiiiPf_param_2,
.param .u32 _Z17im2col_gpu_kerneliPKfiiiiiiiPf_param_3,
.param .u32 _Z17im2col_gpu_kerneliPKfiiiiiiiPf_param_4,
.param .u32 _Z17im2col_gpu_kerneliPKfiiiiiiiPf_param_5,
.param .u32 _Z17im2col_gpu_kerneliPKfiiiiiiiPf_param_6,
.param .u32 _Z17im2col_gpu_kerneliPKfiiiiiiiPf_param_7,
.param .u32 _Z17im2col_gpu_kerneliPKfiiiiiiiPf_param_8,
.param .u64 _Z17im2col_gpu_kerneliPKfiiiiiiiPf_param_9
)
{
.reg .pred %p<11>;
.reg .f32 %f<5>;
.reg .b32 %r<48>;
.reg .b64 %rd<21>;


ld.param.u32 %r16, [_Z17im2col_gpu_kerneliPKfiiiiiiiPf_param_0];
ld.param.u64 %rd14, [_Z17im2col_gpu_kerneliPKfiiiiiiiPf_param_1];
ld.param.u32 %r17, [_Z17im2col_gpu_kerneliPKfiiiiiiiPf_param_2];
ld.param.u32 %r18, [_Z17im2col_gpu_kerneliPKfiiiiiiiPf_param_3];
ld.param.u32 %r19, [_Z17im2col_gpu_kerneliPKfiiiiiiiPf_param_4];
ld.param.u32 %r20, [_Z17im2col_gpu_kerneliPKfiiiiiiiPf_param_5];
ld.param.u32 %r21, [_Z17im2col_gpu_kerneliPKfiiiiiiiPf_param_6];
ld.param.u32 %r22, [_Z17im2col_gpu_kerneliPKfiiiiiiiPf_param_7];
ld.param.u32 %r23, [_Z17im2col_gpu_kerneliPKfiiiiiiiPf_param_8];
ld.param.u64 %rd15, [_Z17im2col_gpu_kerneliPKfiiiiiiiPf_param_9];
mov.u32 %r1, %ntid.x;
mov.u32 %r24, %ctaid.x;
mov.u32 %r25, %tid.x;
mad.lo.s32 %r43, %r1, %r24, %r25;
setp.ge.s32	%p1, %r43, %r16;
@%p1 bra BB0_10;

cvta.to.global.u64 %rd1, %rd15;
cvta.to.global.u64 %rd2, %rd14;
mul.lo.s32 %r26, %r19, %r19;
mul.lo.s32 %r3, %r26, %r22;
mov.u32 %r27, %nctaid.x;
mul.lo.s32 %r4, %r27, %r1;
mul.lo.s32 %r28, %r23, %r22;
mul.wide.s32 %rd3, %r28, 4;

BB0_2:
setp.lt.s32	%p2, %r19, 1;
@%p2 bra BB0_9;

div.s32 %r30, %r43, %r23;
rem.s32 %r31, %r30, %r22;
div.s32 %r32, %r30, %r22;
mul.lo.s32 %r33, %r31, %r21;
sub.s32 %r6, %r33, %r20;
mad.lo.s32 %r34, %r3, %r32, %r31;
rem.s32 %r35, %r43, %r23;
mad.lo.s32 %r36, %r34, %r23, %r35;
mul.wide.s32 %rd16, %r36, 4;
add.s64 %rd19, %rd1, %rd16;
mul.lo.s32 %r37, %r21, %r35;
sub.s32 %r7, %r37, %r20;
mad.lo.s32 %r38, %r17, %r32, %r6;
mad.lo.s32 %r39, %r18, %r38, %r7;
mul.wide.s32 %rd17, %r39, 4;
add.s64 %rd5, %rd2, %rd17;
mov.u32 %r29, 0;
mov.u32 %r47, %r29;

BB0_4:
mul.lo.s32 %r41, %r18, %r47;
mul.wide.s32 %rd18, %r41, 4;
add.s64 %rd20, %rd5, %rd18;
add.s32 %r9, %r47, %r6;
mov.u32 %r44, %r7;
mov.u32 %r46, %r29;

BB0_5:
mov.u32 %r11, %r46;
mov.u32 %r10, %r44;
or.b32 %r42, %r10, %r9;
setp.gt.s32	%p3, %r42, -1;
setp.lt.s32	%p4, %r9, %r17;
and.pred %p5, %p3, %p4;
setp.lt.s32	%p6, %r10, %r18;
and.pred %p7, %p5, %p6;
mov.f32 %f4, 0f00000000;
@!%p7 bra BB0_7;
bra.uni BB0_6;

BB0_6:
ld.global.f32 %f4, [%rd20];

BB0_7:
st.global.f32 [%rd19], %f4;
add.s32 %r12, %r10, 1;
add.s64 %rd20, %rd20, 4;
add.s64 %rd19, %rd19, %rd3;
add.s32 %r13, %r11, 1;
setp.lt.s32	%p8, %r13, %r19;
mov.u32 %r44, %r12;
mov.u32 %r46, %r13;
@%p8 bra BB0_5;

add.s32 %r47, %r47, 1;
setp.lt.s32	%p9, %r47, %r19;
@%p9 bra BB0_4;

BB0_9:
add.s32 %r43, %r4, %r43;
setp.lt.s32	%p10, %r43, %r16;
@%p10 bra BB0_2;

BB0_10:
ret;
}





// ===== COMPILED SASS (sm_100) =====

	.target	sm_100

	.elftype	@"ET_EXEC"


//--------------------- .note.nv.tkinfo           --------------------------
	.section	.note.nv.tkinfo,"",@"SHT_NOTE"
	.sectionflags	@"SHF_NOTE_NV_TKINFO"
	.tkinfo
        /*0018*/ 	.word	0x00000002
        /*0030*/ 	.string	""
        /*0030*/ 	.string	"ptxas"
        /*0030*/ 	.string	"Cuda compilation tools, release 13.0, V13.0.88"
        /*0030*/ 	.string	"Build cuda_13.0.r13.0/compiler.36424714_0"
        /*0030*/ 	.string	"-arch sm_100 "



//--------------------- .note.nv.cuinfo           --------------------------
	.section	.note.nv.cuinfo,"",@"SHT_NOTE"
	.sectionflags	@"SHF_NOTE_NV_CUINFO"
        /*0018*/ 	.short	0x0002
        /*001a*/ 	.short	0x0032
        /*001c*/ 	.short	0x0082
	.zero		2


//--------------------- .nv.info                  --------------------------
	.section	.nv.info,"",@"SHT_CUDA_INFO"
	.align	4


	//----- nvinfo : EIATTR_REGCOUNT
	.align		4
        /*0000*/ 	.byte	0x04, 0x2f
        /*0002*/ 	.short	(.L_1 - .L_0)
	.align		4
.L_0:
        /*0004*/ 	.word	index@(_Z17im2col_gpu_kerneliPKfiiiiiiiPf)
        /*0008*/ 	.word	0x00000020


	//----- nvinfo : EIATTR_FRAME_SIZE
	.align		4
.L_1:
        /*000c*/ 	.byte	0x04, 0x11
        /*000e*/ 	.short	(.L_3 - .L_2)
	.align		4
.L_2:
        /*0010*/ 	.word	index@(_Z17im2col_gpu_kerneliPKfiiiiiiiPf)
        /*0014*/ 	.word	0x00000000


	//----- nvinfo : EIATTR_MIN_STACK_SIZE
	.align		4
.L_3:
        /*0018*/ 	.byte	0x04, 0x12
        /*001a*/ 	.short	(.L_5 - .L_4)
	.align		4
.L_4:
        /*001c*/ 	.word	index@(_Z17im2col_gpu_kerneliPKfiiiiiiiPf)
        /*0020*/ 	.word	0x00000000
.L_5:


//--------------------- .nv.compat                --------------------------
	.section	.nv.compat,"",@"SHT_CUDA_COMPAT_INFO"
	.align	4
        /*0000*/ 	.byte	0x02, 0x09, 0x00, 0x00, 0x02, 0x02, 0x01, 0x00, 0x02, 0x05, 0x05, 0x00, 0x03, 0x07, 0x01, 0x01
        /*0010*/ 	.byte	0x02, 0x03, 0x00, 0x00, 0x02, 0x06, 0x01, 0x00, 0x04, 0x0b, 0x08, 0x00, 0x09, 0x00, 0x00, 0x00
        /*0020*/ 	.byte	0x00, 0x00, 0x00, 0x00


//--------------------- .nv.info._Z17im2col_gpu_kerneliPKfiiiiiiiPf --------------------------
	.section	.nv.info._Z17im2col_gpu_kerneliPKfiiiiiiiPf,"",@"SHT_CUDA_INFO"
	.sectionflags	@""
	.align	4


	//----- nvinfo : EIATTR_CUDA_API_VERSION
	.align		4
        /*0000*/ 	.byte	0x04, 0x37
        /*0002*/ 	.short	(.L_7 - .L_6)
.L_6:
        /*0004*/ 	.word	0x00000082


	//----- nvinfo : EIATTR_KPARAM_INFO
	.align		4
.L_7:
        /*0008*/ 	.byte	0x04, 0x17
        /*000a*/ 	.short	(.L_9 - .L_8)
.L_8:
        /*000c*/ 	.word	0x00000000
        /*0010*/ 	.short	0x0009
        /*0012*/ 	.short	0x0030
        /*0014*/ 	.byte	0x00, 0xf0, 0x21, 0x00


	//----- nvinfo : EIATTR_KPARAM_INFO
	.align		4
.L_9:
        /*0018*/ 	.byte	0x04, 0x17
        /*001a*/ 	.short	(.L_11 - .L_10)
.L_10:
        /*001c*/ 	.word	0x00000000
        /*0020*/ 	.short	0x0008
        /*0022*/ 	.short	0x0028
        /*0024*/ 	.byte	0x00, 0xf0, 0x11, 0x00


	//----- nvinfo : EIATTR_KPARAM_INFO
	.align		4
.L_11:
        /*0028*/ 	.byte	0x04, 0x17
        /*002a*/ 	.short	(.L_13 - .L_12)
.L_12:
        /*002c*/ 	.word	0x00000000
        /*0030*/ 	.short	0x0007
        /*0032*/ 	.short	0x0024
        /*0034*/ 	.byte	0x00, 0xf0, 0x11, 0x00


	//----- nvinfo : EIATTR_KPARAM_INFO
	.align		4
.L_13:
        /*0038*/ 	.byte	0x04, 0x17
        /*003a*/ 	.short	(.L_15 - .L_14)
.L_14:
        /*003c*/ 	.word	0x00000000
        /*0040*/ 	.short	0x0006
        /*0042*/ 	.short	0x0020
        /*0044*/ 	.byte	0x00, 0xf0, 0x11, 0x00


	//----- nvinfo : EIATTR_KPARAM_INFO
	.align		4
.L_15:
        /*0048*/ 	.byte	0x04, 0x17
        /*004a*/ 	.short	(.L_17 - .L_16)
.L_16:
        /*004c*/ 	.word	0x00000000
        /*0050*/ 	.short	0x0005
        /*0052*/ 	.short	0x001c
        /*0054*/ 	.byte	0x00, 0xf0, 0x11, 0x00


	//----- nvinfo : EIATTR_KPARAM_INFO
	.align		4
.L_17:
        /*0058*/ 	.byte	0x04, 0x17
        /*005a*/ 	.short	(.L_19 - .L_18)
.L_18:
        /*005c*/ 	.word	0x00000000
        /*0060*/ 	.short	0x0004
        /*0062*/ 	.short	0x0018
        /*0064*/ 	.byte	0x00, 0xf0, 0x11, 0x00


	//----- nvinfo : EIATTR_KPARAM_INFO
	.align		4
.L_19:
        /*0068*/ 	.byte	0x04, 0x17
        /*006a*/ 	.short	(.L_21 - .L_20)
.L_20:
        /*006c*/ 	.word	0x00000000
        /*0070*/ 	.short	0x0003
        /*0072*/ 	.short	0x0014
        /*0074*/ 	.byte	0x00, 0xf0, 0x11, 0x00


	//----- nvinfo : EIATTR_KPARAM_INFO
	.align		4
.L_21:
        /*0078*/ 	.byte	0x04, 0x17
        /*007a*/ 	.short	(.L_23 - .L_22)
.L_22:
        /*007c*/ 	.word	0x00000000
        /*0080*/ 	.short	0x0002
        /*0082*/ 	.short	0x0010
        /*0084*/ 	.byte	0x00, 0xf0, 0x11, 0x00


	//----- nvinfo : EIATTR_KPARAM_INFO
	.align		4
.L_23:
        /*0088*/ 	.byte	0x04, 0x17
        /*008a*/ 	.short	(.L_25 - .L_24)
.L_24:
        /*008c*/ 	.word	0x00000000
        /*0090*/ 	.short	0x0001
        /*0092*/ 	.short	0x0008
        /*0094*/ 	.byte	0x00, 0xf0, 0x21, 0x00


	//----- nvinfo : EIATTR_KPARAM_INFO
	.align		4
.L_25:
        /*0098*/ 	.byte	0x04, 0x17
        /*009a*/ 	.short	(.L_27 - .L_26)
.L_26:
        /*009c*/ 	.word	0x00000000
        /*00a0*/ 	.short	0x0000
        /*00a2*/ 	.short	0x0000
        /*00a4*/ 	.byte	0x00, 0xf0, 0x11, 0x00


	//----- nvinfo : EIATTR_SPARSE_MMA_MASK
	.align		4
.L_27:
        /*00a8*/ 	.byte	0x03, 0x50
        /*00aa*/ 	.short	0x0000


	//----- nvinfo : EIATTR_MAXREG_COUNT
	.align		4
        /*00ac*/ 	.byte	0x03, 0x1b
        /*00ae*/ 	.short	0x00ff


	//----- nvinfo : EIATTR_MERCURY_ISA_VERSION
	.align		4
        /*00b0*/ 	.byte	0x03, 0x5f
        /*00b2*/ 	.short	0x0101


	//----- nvinfo : EIATTR_VRC_CTA_INIT_COUNT
	.align		4
        /*00b4*/ 	.byte	0x02, 0x4a
	.zero		1
	.zero		1


	//----- nvinfo : EIATTR_EXIT_INSTR_OFFSETS
	.align		4
        /*00b8*/ 	.byte	0x04, 0x1c
        /*00ba*/ 	.short	(.L_29 - .L_28)


	//   ....[0]....
.L_28:
        /*00bc*/ 	.word	0x00000070


	//   ....[1]....
        /*00c0*/ 	.word	0x00000cb0


	//----- nvinfo : EIATTR_CRS_STACK_SIZE
	.align		4
.L_29:
        /*00c4*/ 	.byte	0x04, 0x1e
        /*00c6*/ 	.short	(.L_31 - .L_30)
.L_30:
        /*00c8*/ 	.word	0x00000000


	//----- nvinfo : EIATTR_CBANK_PARAM_SIZE
	.align		4
.L_31:
        /*00cc*/ 	.byte	0x03, 0x19
        /*00ce*/ 	.short	0x0038


	//----- nvinfo : EIATTR_PARAM_CBANK
	.align		4
        /*00d0*/ 	.byte	0x04, 0x0a
        /*00d2*/ 	.short	(.L_33 - .L_32)
	.align		4
.L_32:
        /*00d4*/ 	.word	index@(.nv.constant0._Z17im2col_gpu_kerneliPKfiiiiiiiPf)
        /*00d8*/ 	.short	0x0380
        /*00da*/ 	.short	0x0038


	//----- nvinfo : EIATTR_SW_WAR
	.align		4
.L_33:
        /*00dc*/ 	.byte	0x04, 0x36
        /*00de*/ 	.short	(.L_35 - .L_34)
.L_34:
        /*00e0*/ 	.word	0x00000008
.L_35:


//--------------------- .nv.callgraph             --------------------------
	.section	.nv.callgraph,"",@"SHT_CUDA_CALLGRAPH"
	.align	4
	.sectionentsize	8
	.align		4
        /*0000*/ 	.word	0x00000000
	.align		4
        /*0004*/ 	.word	0xffffffff
	.align		4
        /*0008*/ 	.word	0x00000000
	.align		4
        /*000c*/ 	.word	0xfffffffe
	.align		4
        /*0010*/ 	.word	0x00000000
	.align		4
        /*0014*/ 	.word	0xfffffffd
	.align		4
        /*0018*/ 	.word	0x00000000
	.align		4
        /*001c*/ 	.word	0xfffffffc


//--------------------- .text._Z17im2col_gpu_kerneliPKfiiiiiiiPf --------------------------
	.section	.text._Z17im2col_gpu_kerneliPKfiiiiiiiPf,"ax",@progbits
	.align	128
        .global         _Z17im2col_gpu_kerneliPKfiiiiiiiPf
        .type           _Z17im2col_gpu_kerneliPKfiiiiiiiPf,@function
        .size           _Z17im2col_gpu_kerneliPKfiiiiiiiPf,(.L_x_10 - _Z17im2col_gpu_kerneliPKfiiiiiiiPf)
        .other          _Z17im2col_gpu_kerneliPKfiiiiiiiPf,@"STO_CUDA_ENTRY STV_DEFAULT"
_Z17im2col_gpu_kerneliPKfiiiiiiiPf:
.text._Z17im2col_gpu_kerneliPKfiiiiiiiPf:
[----:B------:R-:W-:Y:S01]  /*0000*/  LDC R1, c[0x0][0x37c] ;  /* 0x0000df00ff017b82 */ /* 0x000fe20000000800 */
[----:B------:R-:W0:Y:S01]  /*0010*/  S2R R0, SR_CTAID.X ;  /* 0x0000000000007919 */ /* 0x000e220000002500 */
[----:B------:R-:W0:Y:S01]  /*0020*/  LDCU UR5, c[0x0][0x360] ;  /* 0x00006c00ff0577ac */ /* 0x000e220008000800 */
[----:B------:R-:W0:Y:S01]  /*0030*/  S2R R3, SR_TID.X ;  /* 0x0000000000037919 */ /* 0x000e220000002100 */
[----:B------:R-:W1:Y:S01]  /*0040*/  LDCU UR4, c[0x0][0x380] ;  /* 0x00007000ff0477ac */ /* 0x000e620008000800 */
[----:B0-----:R-:W-:-:S05]  /*0050*/  IMAD R0, R0, UR5, R3 ;  /* 0x0000000500007c24 */ /* 0x001fca000f8e0203 */
[----:B-1----:R-:W-:-:S13]  /*0060*/  ISETP.GE.AND P0, PT, R0, UR4, PT ;  /* 0x0000000400007c0c */ /* 0x002fda000bf06270 */
[----:B------:R-:W-:Y:S05]  /*0070*/  @P0 EXIT ;  /* 0x000000000000094d */ /* 0x000fea0003800000 */
[----:B------:R-:W0:Y:S01]  /*0080*/  LDC R11, c[0x0][0x3a8] ;  /* 0x0000ea00ff0b7b82 */ /* 0x000e220000000800 */
[----:B------:R-:W1:Y:S01]  /*0090*/  LDCU UR4, c[0x0][0x398] ;  /* 0x00007300ff0477ac */ /* 0x000e620008000800 */
[----:B------:R-:W0:Y:S01]  /*00a0*/  LDCU UR7, c[0x0][0x3a4] ;  /* 0x00007480ff0777ac */ /* 0x000e220008000800 */
[----:B------:R-:W2:Y:S01]  /*00b0*/  LDCU UR6, c[0x0][0x370] ;  /* 0x00006e00ff0677ac */ /* 0x000ea20008000800 */
[----:B------:R-:W3:Y:S01]  /*00c0*/  LDCU.64 UR8, c[0x0][0x358] ;  /* 0x00006b00ff0877ac */ /* 0x000ee20008000a00 */
[----:B------:R-:W4:Y:S01]  /*00d0*/  LDCU UR12, c[0x0][0x390] ;  /* 0x00007200ff0c77ac */ /* 0x000f220008000800 */
[----:B-1----:R-:W-:Y:S01]  /*00e0*/  UIMAD UR4, UR4, UR4, URZ ;  /* 0x00000004040472a4 */ /* 0x002fe2000f8e02ff */
[----:B------:R-:W1:Y:S01]  /*00f0*/  LDCU UR13, c[0x0][0x394] ;  /* 0x00007280ff0d77ac */ /* 0x000e620008000800 */
[----:B0-----:R-:W-:Y:S01]  /*0100*/  IMAD R11, R11, UR7, RZ ;  /* 0x000000070b0b7c24 */ /* 0x001fe2000f8e02ff */
[----:B--2---:R-:W-:Y:S02]  /*0110*/  UIMAD UR5, UR5, UR6, URZ ;  /* 0x00000006050572a4 */ /* 0x004fe4000f8e02ff */
[----:B-1-34-:R-:W-:-:S12]  /*0120*/  UIMAD UR4, UR4, UR7, URZ ;  /* 0x00000007040472a4 */ /* 0x01afd8000f8e02ff */
.L_x_8:
[----:B0-----:R-:W0:Y:S02]  /*0130*/  LDCU UR6, c[0x0][0x398] ;  /* 0x00007300ff0677ac */ /* 0x001e240008000800 */
[----:B0-----:R-:W-:-:S09]  /*0140*/  UISETP.GE.AND UP0, UPT, UR6, 0x1, UPT ;  /* 0x000000010600788c */ /* 0x001fd2000bf06270 */
[----:B------:R-:W-:Y:S05]  /*0150*/  BRA.U !UP0, `(.L_x_0) ;  /* 0x0000000908c47547 */ /* 0x000fea000b800000 */
[----:B------:R-:W0:Y:S01]  /*0160*/  LDC R3, c[0x0][0x3a8] ;  /* 0x0000ea00ff037b82 */ /* 0x000e220000000800 */
[----:B------:R-:W-:Y:S01]  /*0170*/  IABS R8, R0 ;  /* 0x0000000000087213 */ /* 0x000fe20000000000 */
[----:B------:R-:W1:Y:S01]  /*0180*/  LDCU UR6, c[0x0][0x3a0] ;  /* 0x00007400ff0677ac */ /* 0x000e620008000800 */
[----:B------:R-:W2:Y:S05]  /*0190*/  LDCU.64 UR10, c[0x0][0x390] ;  /* 0x00007200ff0a77ac */ /* 0x000eaa0008000a00 */
[----:B------:R-:W3:Y:S01]  /*01a0*/  LDC R2, c[0x0][0x3a4] ;  /* 0x0000e900ff027b82 */ /* 0x000ee20000000800 */
[----:B0-----:R-:W-:-:S04]  /*01b0*/  IABS R4, R3 ;  /* 0x0000000300047213 */ /* 0x001fc80000000000 */
[----:B------:R-:W0:Y:S08]  /*01c0*/  I2F.RP R5, R4 ;  /* 0x0000000400057306 */ /* 0x000e300000209400 */
[----:B0-----:R-:W0:Y:S02]  /*01d0*/  MUFU.RCP R5, R5 ;  /* 0x0000000500057308 */ /* 0x001e240000001000 */
[----:B0-----:R-:W-:Y:S01]  /*01e0*/  VIADD R6, R5, 0xffffffe ;  /* 0x0ffffffe05067836 */ /* 0x001fe20000000000 */
[----:B---3--:R-:W-:-:S05]  /*01f0*/  IABS R5, R2 ;  /* 0x0000000200057213 */ /* 0x008fca0000000000 */
[----:B------:R0:W3:Y:S08]  /*0200*/  F2I.FTZ.U32.TRUNC.NTZ R7, R6 ;  /* 0x0000000600077305 */ /* 0x0000f0000021f000 */
[----:B------:R-:W4:Y:S01]  /*0210*/  I2F.RP R10, R5 ;  /* 0x00000005000a7306 */ /* 0x000f220000209400 */
[----:B0-----:R-:W-:Y:S02]  /*0220*/  IMAD.MOV.U32 R6, RZ, RZ, RZ ;  /* 0x000000ffff067224 */ /* 0x001fe400078e00ff */
[----:B---3--:R-:W-:-:S04]  /*0230*/  IMAD.MOV R9, RZ, RZ, -R7 ;  /* 0x000000ffff097224 */ /* 0x008fc800078e0a07 */
[----:B------:R-:W-:-:S04]  /*0240*/  IMAD R9, R9, R4, RZ ;  /* 0x0000000409097224 */ /* 0x000fc800078e02ff */
[----:B------:R-:W-:Y:S01]  /*0250*/  IMAD.HI.U32 R7, R7, R9, R6 ;  /* 0x0000000907077227 */ /* 0x000fe200078e0006 */
[----:B----4-:R-:W0:Y:S05]  /*0260*/  MUFU.RCP R10, R10 ;  /* 0x0000000a000a7308 */ /* 0x010e2a0000001000 */
[----:B------:R-:W-:-:S04]  /*0270*/  IMAD.HI.U32 R6, R7, R8, RZ ;  /* 0x0000000807067227 */ /* 0x000fc800078e00ff */
[----:B------:R-:W-:-:S04]  /*0280*/  IMAD.MOV R9, RZ, RZ, -R6 ;  /* 0x000000ffff097224 */ /* 0x000fc800078e0a06 */
[----:B------:R-:W-:Y:S01]  /*0290*/  IMAD R9, R4, R9, R8 ;  /* 0x0000000904097224 */ /* 0x000fe200078e0208 */
[----:B------:R-:W-:Y:S01]  /*02a0*/  LOP3.LUT R8, R0, R3, RZ, 0x3c, !PT ;  /* 0x0000000300087212 */ /* 0x000fe200078e3cff */
[----:B0-----:R-:W-:-:S03]  /*02b0*/  VIADD R7, R10, 0xffffffe ;  /* 0x0ffffffe0a077836 */ /* 0x001fc60000000000 */
[----:B------:R-:W-:Y:S02]  /*02c0*/  ISETP.GT.U32.AND P1, PT, R4, R9, PT ;  /* 0x000000090400720c */ /* 0x000fe40003f24070 */
[----:B------:R-:W-:Y:S02]  /*02d0*/  ISETP.GE.AND P2, PT, R8, RZ, PT ;  /* 0x000000ff0800720c */ /* 0x000fe40003f46270 */
[----:B------:R-:W-:Y:S01]  /*02e0*/  LOP3.LUT R8, RZ, R3, RZ, 0x33, !PT ;  /* 0x00000003ff087212 */ /* 0x000fe200078e33ff */
[----:B------:R-:W0:Y:S08]  /*02f0*/  F2I.FTZ.U32.TRUNC.NTZ R7, R7 ;  /* 0x0000000700077305 */ /* 0x000e30000021f000 */
[----:B------:R-:W-:-:S02]  /*0300*/  @!P1 IMAD.IADD R9, R9, 0x1, -R4 ;  /* 0x0000000109099824 */ /* 0x000fc400078e0a04 */
[----:B------:R-:W-:-:S03]  /*0310*/  @!P1 VIADD R6, R6, 0x1 ;  /* 0x0000000106069836 */ /* 0x000fc60000000000 */
[----:B------:R-:W-:Y:S01]  /*0320*/  ISETP.GE.U32.AND P0, PT, R9, R4, PT ;  /* 0x000000040900720c */ /* 0x000fe20003f06070 */
[----:B0-----:R-:W-:-:S04]  /*0330*/  IMAD.MOV R10, RZ, RZ, -R7 ;  /* 0x000000ffff0a7224 */ /* 0x001fc800078e0a07 */
[----:B------:R-:W-:-:S08]  /*0340*/  IMAD R13, R10, R5, RZ ;  /* 0x000000050a0d7224 */ /* 0x000fd000078e02ff */
[----:B------:R-:W-:Y:S02]  /*0350*/  @P0 IADD3 R6, PT, PT, R6, 0x1, RZ ;  /* 0x0000000106060810 */ /* 0x000fe40007ffe0ff */
[----:B------:R-:W-:-:S03]  /*0360*/  ISETP.NE.AND P0, PT, R3, RZ, PT ;  /* 0x000000ff0300720c */ /* 0x000fc60003f05270 */
[----:B------:R-:W-:Y:S01]  /*0370*/  @!P2 IMAD.MOV R6, RZ, RZ, -R6 ;  /* 0x000000ffff06a224 */ /* 0x000fe200078e0a06 */
[----:B------:R-:W-:Y:S02]  /*0380*/  ISETP.GT.U32.AND P2, PT, R4, R9, PT ;  /* 0x000000090400720c */ /* 0x000fe40003f44070 */
[----:B------:R-:W-:Y:S02]  /*0390*/  IADD3 R4, PT, PT, R9, -R4, RZ ;  /* 0x8000000409047210 */ /* 0x000fe40007ffe0ff */
[----:B------:R-:W-:Y:S01]  /*03a0*/  SEL R15, R8, R6, !P0 ;  /* 0x00000006080f7207 */ /* 0x000fe20004000000 */
[----:B------:R-:W-:-:S03]  /*03b0*/  IMAD.MOV.U32 R6, RZ, RZ, RZ ;  /* 0x000000ffff067224 */ /* 0x000fc600078e00ff */
[----:B------:R-:W-:Y:S01]  /*03c0*/  IABS R10, R15 ;  /* 0x0000000f000a7213 */ /* 0x000fe20000000000 */
[----:B------:R-:W-:Y:S01]  /*03d0*/  IMAD.HI.U32 R6, R7, R13, R6 ;  /* 0x0000000d07067227 */ /* 0x000fe200078e0006 */
[----:B------:R-:W-:Y:S02]  /*03e0*/  SEL R13, R4, R9, !P2 ;  /* 0x00000009040d7207 */ /* 0x000fe40005000000 */
[----:B------:R-:W-:Y:S01]  /*03f0*/  ISETP.GE.AND P2, PT, R15, RZ, PT ;  /* 0x000000ff0f00720c */ /* 0x000fe20003f46270 */
[----:B------:R-:W-:-:S04]  /*0400*/  IMAD.MOV.U32 R7, RZ, RZ, R10 ;  /* 0x000000ffff077224 */ /* 0x000fc800078e000a */
[----:B------:R-:W-:-:S04]  /*0410*/  IMAD.HI.U32 R10, R6, R7, RZ ;  /* 0x00000007060a7227 */ /* 0x000fc800078e00ff */
[----:B------:R-:W-:-:S04]  /*0420*/  IMAD.MOV R6, RZ, RZ, -R10 ;  /* 0x000000ffff067224 */ /* 0x000fc800078e0a0a */
[----:B------:R-:W-:Y:S01]  /*0430*/  IMAD R6, R5, R6, R7 ;  /* 0x0000000605067224 */ /* 0x000fe200078e0207 */
[----:B------:R-:W-:Y:S02]  /*0440*/  LOP3.LUT R7, R15, R2, RZ, 0x3c, !PT ;  /* 0x000000020f077212 */ /* 0x000fe400078e3cff */
[----:B------:R-:W1:Y:S02]  /*0450*/  LDC R15, c[0x0][0x39c] ;  /* 0x0000e700ff0f7b82 */ /* 0x000e640000000800 */
[----:B------:R-:W-:Y:S02]  /*0460*/  ISETP.GT.U32.AND P5, PT, R5, R6, PT ;  /* 0x000000060500720c */ /* 0x000fe40003fa4070 */
[----:B------:R-:W-:-:S11]  /*0470*/  ISETP.GE.AND P3, PT, R7, RZ, PT ;  /* 0x000000ff0700720c */ /* 0x000fd60003f66270 */
[--C-:B------:R-:W-:Y:S02]  /*0480*/  @!P5 IMAD.IADD R6, R6, 0x1, -R5.reuse ;  /* 0x000000010606d824 */ /* 0x100fe400078e0a05 */
[----:B------:R-:W-:Y:S01]  /*0490*/  @!P5 VIADD R10, R10, 0x1 ;  /* 0x000000010a0ad836 */ /* 0x000fe20000000000 */
[----:B------:R-:W-:Y:S02]  /*04a0*/  ISETP.GE.AND P5, PT, R0, RZ, PT ;  /* 0x000000ff0000720c */ /* 0x000fe40003fa6270 */
[C---:B------:R-:W-:Y:S02]  /*04b0*/  ISETP.GE.U32.AND P1, PT, R6.reuse, R5, PT ;  /* 0x000000050600720c */ /* 0x040fe40003f26070 */
[----:B------:R-:W-:Y:S01]  /*04c0*/  ISETP.GT.U32.AND P4, PT, R5, R6, PT ;  /* 0x000000060500720c */ /* 0x000fe20003f84070 */
[----:B------:R-:W-:-:S05]  /*04d0*/  IMAD.IADD R5, R6, 0x1, -R5 ;  /* 0x0000000106057824 */ /* 0x000fca00078e0a05 */
[----:B------:R-:W-:Y:S02]  /*04e0*/  SEL R9, R5, R6, !P4 ;  /* 0x0000000605097207 */ /* 0x000fe40006000000 */
[----:B------:R-:W0:Y:S01]  /*04f0*/  LDC.64 R4, c[0x0][0x3b0] ;  /* 0x0000ec00ff047b82 */ /* 0x000e220000000a00 */
[----:B------:R-:W-:Y:S02]  /*0500*/  @!P5 IADD3 R13, PT, PT, -R13, RZ, RZ ;  /* 0x000000ff0d0dd210 */ /* 0x000fe40007ffe1ff */
[----:B------:R-:W-:Y:S01]  /*0510*/  @P1 VIADD R10, R10, 0x1 ;  /* 0x000000010a0a1836 */ /* 0x000fe20000000000 */
[----:B------:R-:W-:Y:S01]  /*0520*/  ISETP.NE.AND P1, PT, R2, RZ, PT ;  /* 0x000000ff0200720c */ /* 0x000fe20003f25270 */
[----:B------:R-:W-:Y:S01]  /*0530*/  @!P2 IMAD.MOV R9, RZ, RZ, -R9 ;  /* 0x000000ffff09a224 */ /* 0x000fe200078e0a09 */
[----:B------:R-:W-:Y:S01]  /*0540*/  LOP3.LUT R2, RZ, R2, RZ, 0x33, !PT ;  /* 0x00000002ff027212 */ /* 0x000fe200078e33ff */
[----:B------:R-:W-:Y:S01]  /*0550*/  @!P3 IMAD.MOV R10, RZ, RZ, -R10 ;  /* 0x000000ffff0ab224 */ /* 0x000fe200078e0a0a */
[----:B------:R-:W3:Y:S01]  /*0560*/  LDC.64 R6, c[0x0][0x388] ;  /* 0x0000e200ff067b82 */ /* 0x000ee20000000a00 */
[----:B------:R-:W-:Y:S01]  /*0570*/  SEL R8, R8, R13, !P0 ;  /* 0x0000000d08087207 */ /* 0x000fe20004000000 */
[----:B------:R-:W-:Y:S01]  /*0580*/  IMAD.MOV.U32 R13, RZ, RZ, RZ ;  /* 0x000000ffff0d7224 */ /* 0x000fe200078e00ff */
[----:B------:R-:W-:-:S02]  /*0590*/  SEL R12, R2, R9, !P1 ;  /* 0x00000009020c7207 */ /* 0x000fc40004800000 */
[----:B------:R-:W-:-:S03]  /*05a0*/  SEL R9, R2, R10, !P1 ;  /* 0x0000000a02097207 */ /* 0x000fc60004800000 */
[--C-:B-1----:R-:W-:Y:S02]  /*05b0*/  IMAD R10, R12, UR6, -R15.reuse ;  /* 0x000000060c0a7c24 */ /* 0x102fe4000f8e0a0f */
[C---:B------:R-:W-:Y:S02]  /*05c0*/  IMAD R2, R9.reuse, UR4, R12 ;  /* 0x0000000409027c24 */ /* 0x040fe4000f8e020c */
[----:B------:R-:W-:Y:S02]  /*05d0*/  IMAD R12, R8, UR6, -R15 ;  /* 0x00000006080c7c24 */ /* 0x000fe4000f8e0a0f */
[----:B--2---:R-:W-:Y:S02]  /*05e0*/  IMAD R9, R9, UR10, R10 ;  /* 0x0000000a09097c24 */ /* 0x004fe4000f8e020a */
[----:B------:R-:W-:Y:S02]  /*05f0*/  IMAD R3, R2, R3, R8 ;  /* 0x0000000302037224 */ /* 0x000fe400078e0208 */
[----:B------:R-:W-:-:S02]  /*0600*/  IMAD R9, R9, UR11, R12 ;  /* 0x0000000b09097c24 */ /* 0x000fc4000f8e020c */
[----:B0-----:R-:W-:-:S04]  /*0610*/  IMAD.WIDE R4, R3, 0x4, R4 ;  /* 0x0000000403047825 */ /* 0x001fc800078e0204 */
[----:B---3--:R-:W-:-:S07]  /*0620*/  IMAD.WIDE R2, R9, 0x4, R6 ;  /* 0x0000000409027825 */ /* 0x008fce00078e0206 */
.L_x_7:
[----:B0-----:R-:W0:Y:S01]  /*0630*/  LDC R18, c[0x0][0x398] ;  /* 0x0000e600ff127b82 */ /* 0x001e220000000800 */
[----:B------:R-:W1:Y:S01]  /*0640*/  LDCU UR6, c[0x0][0x394] ;  /* 0x00007280ff0677ac */ /* 0x000e620008000800 */
[----:B------:R-:W-:Y:S01]  /*0650*/  PLOP3.LUT P0, PT, PT, PT, PT, 0x80, 0x8 ;  /* 0x000000000008781c */ /* 0x000fe20003f0f070 */
[----:B------:R-:W-:Y:S02]  /*0660*/  IMAD.IADD R15, R10, 0x1, R13 ;  /* 0x000000010a0f7824 */ /* 0x000fe400078e020d */
[----:B------:R-:W-:Y:S02]  /*0670*/  IMAD.MOV.U32 R17, RZ, RZ, R12 ;  /* 0x000000ffff117224 */ /* 0x000fe400078e000c */
[----:B------:R-:W-:Y:S02]  /*0680*/  IMAD.MOV.U32 R14, RZ, RZ, RZ ;  /* 0x000000ffff0e7224 */ /* 0x000fe400078e00ff */
[----:B-1----:R-:W-:-:S04]  /*0690*/  IMAD.U32 R16, RZ, RZ, UR6 ;  /* 0x00000006ff107e24 */ /* 0x002fc8000f8e00ff */
[----:B------:R-:W-:Y:S01]  /*06a0*/  IMAD R7, R13, R16, RZ ;  /* 0x000000100d077224 */ /* 0x000fe200078e02ff */
[----:B0-----:R-:W-:-:S03]  /*06b0*/  ISETP.GT.AND P1, PT, R18, 0x3, PT ;  /* 0x000000031200780c */ /* 0x001fc60003f24270 */
[----:B------:R-:W-:-:S10]  /*06c0*/  IMAD.WIDE R6, R7, 0x4, R2 ;  /* 0x0000000407067825 */ /* 0x000fd400078e0202 */
[----:B------:R-:W-:Y:S05]  /*06d0*/  @!P1 BRA `(.L_x_1) ;  /* 0x0000000000ac9947 */ /* 0x000fea0003800000 */
[----:B------:R-:W0:Y:S01]  /*06e0*/  LDCU UR6, c[0x0][0x390] ;  /* 0x00007200ff0677ac */ /* 0x000e220008000800 */
[----:B------:R-:W-:Y:S02]  /*06f0*/  PLOP3.LUT P0, PT, PT, PT, PT, 0x8, 0x80 ;  /* 0x000000000080781c */ /* 0x000fe40003f0e170 */
[----:B------:R-:W-:Y:S02]  /*0700*/  IADD3 R19, PT, PT, R18, -0x3, RZ ;  /* 0xfffffffd12137810 */ /* 0x000fe40007ffe0ff */
[----:B0-----:R-:W-:-:S13]  /*0710*/  ISETP.GE.AND P3, PT, R15, UR6, PT ;  /* 0x000000060f007c0c */ /* 0x001fda000bf66270 */
.L_x_2:
[----:B0-----:R-:W-:Y:S01]  /*0720*/  LOP3.LUT R8, R17, R15, RZ, 0xfc, !PT ;  /* 0x0000000f11087212 */ /* 0x001fe200078efcff */
[----:B------:R-:W-:Y:S02]  /*0730*/  IMAD.U32 R16, RZ, RZ, UR13 ;  /* 0x0000000dff107e24 */ /* 0x000fe4000f8e00ff */
[----:B------:R-:W-:Y:S01]  /*0740*/  IMAD.MOV.U32 R9, RZ, RZ, RZ ;  /* 0x000000ffff097224 */ /* 0x000fe200078e00ff */
[----:B------:R-:W-:-:S04]  /*0750*/  ISETP.GT.AND P1, PT, R8, -0x1, !P3 ;  /* 0xffffffff0800780c */ /* 0x000fc80005f24270 */
[----:B------:R-:W-:-:S13]  /*0760*/  ISETP.LT.AND P1, PT, R17, R16, P1 ;  /* 0x000000101100720c */ /* 0x000fda0000f21270 */
[----:B------:R-:W2:Y:S01]  /*0770*/  @P1 LDG.E R9, desc[UR8][R6.64] ;  /* 0x0000000806091981 */ /* 0x000ea2000c1e1900 */
[----:B------:R-:W-:Y:S01]  /*0780*/  VIADD R8, R17, 0x1 ;  /* 0x0000000111087836 */ /* 0x000fe20000000000 */
[----:B------:R-:W-:Y:S01]  /*0790*/  ISETP.GE.AND P1, PT, R15, UR12, PT ;  /* 0x0000000c0f007c0c */ /* 0x000fe2000bf26270 */
[----:B------:R-:W-:-:S03]  /*07a0*/  IMAD.MOV.U32 R25, RZ, RZ, RZ ;  /* 0x000000ffff197224 */ /* 0x000fc600078e00ff */
[----:B------:R-:W-:-:S04]  /*07b0*/  LOP3.LUT R20, R8, R15, RZ, 0xfc, !PT ;  /* 0x0000000f08147212 */ /* 0x000fc800078efcff */
[----:B------:R-:W-:-:S04]  /*07c0*/  ISETP.GT.AND P2, PT, R20, -0x1, !P1 ;  /* 0xffffffff1400780c */ /* 0x000fc80004f44270 */
[----:B------:R-:W-:Y:S01]  /*07d0*/  ISETP.LT.AND P2, PT, R8, R16, P2 ;  /* 0x000000100800720c */ /* 0x000fe20001741270 */
[----:B------:R-:W-:Y:S01]  /*07e0*/  VIADD R8, R17, 0x2 ;  /* 0x0000000211087836 */ /* 0x000fe20000000000 */
[----:B--2---:R0:W-:Y:S11]  /*07f0*/  STG.E desc[UR8][R4.64], R9 ;  /* 0x0000000904007986 */ /* 0x0041f6000c101908 */
[----:B------:R-:W2:Y:S01]  /*0800*/  @P2 LDG.E R25, desc[UR8][R6.64+0x4] ;  /* 0x0000040806192981 */ /* 0x000ea2000c1e1900 */
[----:B------:R-:W-:Y:S01]  /*0810*/  LOP3.LUT R20, R8, R15, RZ, 0xfc, !PT ;  /* 0x0000000f08147212 */ /* 0x000fe200078efcff */
[----:B------:R-:W-:-:S03]  /*0820*/  HFMA2 R27, -RZ, RZ, 0, 0 ;  /* 0x00000000ff1b7431 */ /* 0x000fc600000001ff */
[----:B------:R-:W-:Y:S01]  /*0830*/  ISETP.GT.AND P2, PT, R20, -0x1, !P1 ;  /* 0xffffffff1400780c */ /* 0x000fe20004f44270 */
[----:B------:R-:W-:-:S03]  /*0840*/  IMAD.WIDE R20, R11, 0x4, R4 ;  /* 0x000000040b147825 */ /* 0x000fc600078e0204 */
[----:B------:R-:W-:Y:S01]  /*0850*/  ISETP.LT.AND P2, PT, R8, R16, P2 ;  /* 0x000000100800720c */ /* 0x000fe20001741270 */
[----:B------:R-:W-:-:S05]  /*0860*/  VIADD R8, R17, 0x3 ;  /* 0x0000000311087836 */ /* 0x000fca0000000000 */
[----:B0-----:R-:W-:Y:S01]  /*0870*/  LOP3.LUT R4, R8, R15, RZ, 0xfc, !PT ;  /* 0x0000000f08047212 */ /* 0x001fe200078efcff */
[----:B--2---:R0:W-:Y:S06]  /*0880*/  STG.E desc[UR8][R20.64], R25 ;  /* 0x0000001914007986 */ /* 0x0041ec000c101908 */
[----:B------:R-:W2:Y:S01]  /*0890*/  @P2 LDG.E R27, desc[UR8][R6.64+0x8] ;  /* 0x00000808061b2981 */ /* 0x000ea2000c1e1900 */
[----:B------:R-:W-:Y:S01]  /*08a0*/  ISETP.GT.AND P1, PT, R4, -0x1, !P1 ;  /* 0xffffffff0400780c */ /* 0x000fe20004f24270 */
[----:B------:R-:W-:-:S03]  /*08b0*/  IMAD.WIDE R22, R11, 0x4, R20 ;  /* 0x000000040b167825 */ /* 0x000fc600078e0214 */
[----:B------:R-:W-:Y:S01]  /*08c0*/  ISETP.LT.AND P1, PT, R8, R16, P1 ;  /* 0x000000100800720c */ /* 0x000fe20000f21270 */
[----:B------:R-:W-:Y:S01]  /*08d0*/  IMAD.MOV.U32 R29, RZ, RZ, RZ ;  /* 0x000000ffff1d7224 */ /* 0x000fe200078e00ff */
[----:B--2---:R0:W-:Y:S11]  /*08e0*/  STG.E desc[UR8][R22.64], R27 ;  /* 0x0000001b16007986 */ /* 0x0041f6000c101908 */
[----:B------:R1:W2:Y:S01]  /*08f0*/  @P1 LDG.E R29, desc[UR8][R6.64+0xc] ;  /* 0x00000c08061d1981 */ /* 0x0002a2000c1e1900 */
[----:B------:R-:W-:-:S04]  /*0900*/  IMAD.WIDE R8, R11, 0x4, R22 ;  /* 0x000000040b087825 */ /* 0x000fc800078e0216 */
[----:B------:R-:W-:Y:S02]  /*0910*/  VIADD R14, R14, 0x4 ;  /* 0x000000040e0e7836 */ /* 0x000fe40000000000 */
[----:B------:R-:W-:Y:S02]  /*0920*/  VIADD R17, R17, 0x4 ;  /* 0x0000000411117836 */ /* 0x000fe40000000000 */
[----:B------:R-:W-:Y:S01]  /*0930*/  IMAD.WIDE R4, R11, 0x4, R8 ;  /* 0x000000040b047825 */ /* 0x000fe200078e0208 */
[----:B------:R-:W-:Y:S02]  /*0940*/  ISETP.GE.AND P1, PT, R14, R19, PT ;  /* 0x000000130e00720c */ /* 0x000fe40003f26270 */
[----:B-1----:R-:W-:-:S05]  /*0950*/  IADD3 R6, P2, PT, R6, 0x10, RZ ;  /* 0x0000001006067810 */ /* 0x002fca0007f5e0ff */
[----:B------:R-:W-:Y:S01]  /*0960*/  IMAD.X R7, RZ, RZ, R7, P2 ;  /* 0x000000ffff077224 */ /* 0x000fe200010e0607 */
[----:B--2---:R0:W-:Y:S05]  /*0970*/  STG.E desc[UR8][R8.64], R29 ;  /* 0x0000001d08007986 */ /* 0x0041ea000c101908 */
[----:B------:R-:W-:Y:S05]  /*0980*/  @!P1 BRA `(.L_x_2) ;  /* 0xfffffffc00649947 */ /* 0x000fea000383ffff */
.L_x_1:
[----:B------:R-:W0:Y:S01]  /*0990*/  LDCU UR6, c[0x0][0x398] ;  /* 0x00007300ff0677ac */ /* 0x000e220008000800 */
[----:B------:R-:W-:-:S04]  /*09a0*/  IADD3 R13, PT, PT, R13, 0x1, RZ ;  /* 0x000000010d0d7810 */ /* 0x000fc80007ffe0ff */
[----:B------:R-:W-:Y:S02]  /*09b0*/  ISETP.GE.AND P1, PT, R13, R18, PT ;  /* 0x000000120d00720c */ /* 0x000fe40003f26270 */
[----:B0-----:R-:W-:-:S04]  /*09c0*/  IADD3 R8, PT, PT, -R14, UR6, RZ ;  /* 0x000000060e087c10 */ /* 0x001fc8000fffe1ff */
[----:B------:R-:W-:-:S13]  /*09d0*/  ISETP.GT.AND P2, PT, R8, 0x1, PT ;  /* 0x000000010800780c */ /* 0x000fda0003f44270 */
[----:B------:R-:W-:Y:S05]  /*09e0*/  @!P2 BRA `(.L_x_3) ;  /* 0x000000000064a947 */ /* 0x000fea0003800000 */
[----:B------:R-:W0:Y:S01]  /*09f0*/  LDCU UR7, c[0x0][0x390] ;  /* 0x00007200ff0777ac */ /* 0x000e220008000800 */
[----:B------:R-:W-:Y:S01]  /*0a00*/  LOP3.LUT R8, R17, R15, RZ, 0xfc, !PT ;  /* 0x0000000f11087212 */ /* 0x000fe200078efcff */
[----:B------:R-:W-:Y:S01]  /*0a10*/  IMAD.MOV.U32 R19, RZ, RZ, RZ ;  /* 0x000000ffff137224 */ /* 0x000fe200078e00ff */
[----:B0-----:R-:W-:-:S04]  /*0a20*/  ISETP.GE.AND P2, PT, R15, UR7, PT ;  /* 0x000000070f007c0c */ /* 0x001fc8000bf46270 */
[----:B------:R-:W-:-:S04]  /*0a30*/  ISETP.GT.AND P0, PT, R8, -0x1, !P2 ;  /* 0xffffffff0800780c */ /* 0x000fc80005704270 */
[----:B------:R-:W-:-:S13]  /*0a40*/  ISETP.LT.AND P0, PT, R17, R16, P0 ;  /* 0x000000101100720c */ /* 0x000fda0000701270 */
[----:B------:R-:W2:Y:S01]  /*0a50*/  @P0 LDG.E R19, desc[UR8][R6.64] ;  /* 0x0000000806130981 */ /* 0x000ea2000c1e1900 */
[----:B------:R-:W-:Y:S02]  /*0a60*/  VIADD R17, R17, 0x1 ;  /* 0x0000000111117836 */ /* 0x000fe40000000000 */
[----:B------:R-:W-:-:S03]  /*0a70*/  IMAD.MOV.U32 R21, RZ, RZ, RZ ;  /* 0x000000ffff157224 */ /* 0x000fc600078e00ff */
[----:B------:R-:W-:-:S04]  /*0a80*/  LOP3.LUT R8, R17, R15, RZ, 0xfc, !PT ;  /* 0x0000000f11087212 */ /* 0x000fc800078efcff */
[----:B------:R-:W-:-:S04]  /*0a90*/  ISETP.GT.AND P0, PT, R8, -0x1, !P2 ;  /* 0xffffffff0800780c */ /* 0x000fc80005704270 */
[----:B------:R-:W-:Y:S01]  /*0aa0*/  ISETP.LT.AND P0, PT, R17, R16, P0 ;  /* 0x000000101100720c */ /* 0x000fe20000701270 */
[----:B--2---:R0:W-:-:S12]  /*0ab0*/  STG.E desc[UR8][R4.64], R19 ;  /* 0x0000001304007986 */ /* 0x0041d8000c101908 */
[----:B------:R1:W2:Y:S01]  /*0ac0*/  @P0 LDG.E R21, desc[UR8][R6.64+0x4] ;  /* 0x0000040806150981 */ /* 0x0002a2000c1e1900 */
[----:B------:R-:W-:Y:S01]  /*0ad0*/  IMAD.WIDE R8, R11, 0x4, R4 ;  /* 0x000000040b087825 */ /* 0x000fe200078e0204 */
[----:B------:R-:W-:Y:S02]  /*0ae0*/  IADD3 R18, P2, PT, R6, 0x4, RZ ;  /* 0x0000000406127810 */ /* 0x000fe40007f5e0ff */
[----:B------:R-:W-:Y:S01]  /*0af0*/  PLOP3.LUT P0, PT, PT, PT, PT, 0x8, 0x80 ;  /* 0x000000000080781c */ /* 0x000fe20003f0e170 */
[----:B------:R-:W-:Y:S02]  /*0b00*/  VIADD R14, R14, 0x1 ;  /* 0x000000010e0e7836 */ /* 0x000fe40000000000 */
[----:B------:R-:W-:Y:S02]  /*0b10*/  VIADD R17, R17, 0x1 ;  /* 0x0000000111117836 */ /* 0x000fe40000000000 */
[----:B0-----:R-:W-:Y:S01]  /*0b20*/  IMAD.WIDE R4, R11, 0x4, R8 ;  /* 0x000000040b047825 */ /* 0x001fe200078e0208 */
[----:B-1----:R-:W-:-:S02]  /*0b30*/  IADD3 R6, P3, PT, R18, 0x4, RZ ;  /* 0x0000000412067810 */ /* 0x002fc40007f7e0ff */
[----:B------:R-:W-:Y:S01]  /*0b40*/  IADD3 R14, PT, PT, R14, 0x1, RZ ;  /* 0x000000010e0e7810 */ /* 0x000fe20007ffe0ff */
[----:B------:R-:W-:-:S04]  /*0b50*/  IMAD.X R18, RZ, RZ, R7, P2 ;  /* 0x000000ffff127224 */ /* 0x000fc800010e0607 */
[----:B------:R-:W-:Y:S01]  /*0b60*/  IMAD.X R7, RZ, RZ, R18, P3 ;  /* 0x000000ffff077224 */ /* 0x000fe200018e0612 */
[----:B--2---:R0:W-:Y:S06]  /*0b70*/  STG.E desc[UR8][R8.64], R21 ;  /* 0x0000001508007986 */ /* 0x0041ec000c101908 */
.L_x_3:
[----:B------:R-:W-:-:S13]  /*0b80*/  ISETP.LT.OR P0, PT, R14, UR6, P0 ;  /* 0x000000060e007c0c */ /* 0x000fda0008701670 */
[----:B------:R-:W-:Y:S05]  /*0b90*/  @!P0 BRA `(.L_x_4) ;  /* 0x0000000000308947 */ /* 0x000fea0003800000 */
[----:B------:R-:W1:Y:S01]  /*0ba0*/  LDCU UR6, c[0x0][0x390] ;  /* 0x00007200ff0677ac */ /* 0x000e620008000800 */
[----:B0-----:R-:W-:Y:S01]  /*0bb0*/  LOP3.LUT R8, R17, R15, RZ, 0xfc, !PT ;  /* 0x0000000f11087212 */ /* 0x001fe200078efcff */
[----:B------:R-:W-:Y:S01]  /*0bc0*/  BSSY.RECONVERGENT B0, `(.L_x_5) ;  /* 0x0000007000007945 */ /* 0x000fe20003800200 */
[----:B------:R-:W-:Y:S01]  /*0bd0*/  IMAD.MOV.U32 R9, RZ, RZ, RZ ;  /* 0x000000ffff097224 */ /* 0x000fe200078e00ff */
[----:B-1----:R-:W-:-:S04]  /*0be0*/  ISETP.GE.AND P0, PT, R15, UR6, PT ;  /* 0x000000060f007c0c */ /* 0x002fc8000bf06270 */
[----:B------:R-:W-:-:S04]  /*0bf0*/  ISETP.GT.AND P0, PT, R8, -0x1, !P0 ;  /* 0xffffffff0800780c */ /* 0x000fc80004704270 */
[----:B------:R-:W-:-:S13]  /*0c00*/  ISETP.LT.AND P0, PT, R17, R16, P0 ;  /* 0x000000101100720c */ /* 0x000fda0000701270 */
[----:B------:R-:W-:Y:S05]  /*0c10*/  @!P0 BRA `(.L_x_6) ;  /* 0x0000000000048947 */ /* 0x000fea0003800000 */
[----:B------:R0:W5:Y:S02]  /*0c20*/  LDG.E R9, desc[UR8][R6.64] ;  /* 0x0000000806097981 */ /* 0x000164000c1e1900 */
.L_x_6:
[----:B------:R-:W-:Y:S05]  /*0c30*/  BSYNC.RECONVERGENT B0 ;  /* 0x0000000000007941 */ /* 0x000fea0003800200 */
.L_x_5:
[----:B-----5:R1:W-:Y:S02]  /*0c40*/  STG.E desc[UR8][R4.64], R9 ;  /* 0x0000000904007986 */ /* 0x0203e4000c101908 */
[----:B-1----:R-:W-:-:S07]  /*0c50*/  IMAD.WIDE R4, R11, 0x4, R4 ;  /* 0x000000040b047825 */ /* 0x002fce00078e0204 */
.L_x_4:
[----:B------:R-:W-:Y:S05]  /*0c60*/  @!P1 BRA `(.L_x_7) ;  /* 0xfffffff800709947 */ /* 0x000fea000383ffff */
.L_x_0:
[----:B------:R-:W1:Y:S01]  /*0c70*/  LDCU UR6, c[0x0][0x380] ;  /* 0x00007000ff0677ac */ /* 0x000e620008000800 */
[----:B------:R-:W-:-:S05]  /*0c80*/  VIADD R0, R0, UR5 ;  /* 0x0000000500007c36 */ /* 0x000fca0008000000 */
[----:B-1----:R-:W-:-:S13]  /*0c90*/  ISETP.GE.AND P0, PT, R0, UR6, PT ;  /* 0x0000000600007c0c */ /* 0x002fda000bf06270 */
[----:B------:R-:W-:Y:S05]  /*0ca0*/  @!P0 BRA `(.L_x_8) ;  /* 0xfffffff400208947 */ /* 0x000fea000383ffff */
[----:B------:R-:W-:Y:S05]  /*0cb0*/  EXIT ;  /* 0x000000000000794d */ /* 0x000fea0003800000 */
.L_x_9:
[----:B------:R-:W-:-:S00]  /*0cc0*/  BRA `(.L_x_9) ;  /* 0xfffffffc00fc7947 */ /* 0x000fc0000383ffff */
[----:B------:R-:W-:-:S00]  /*0cd0*/  NOP ;  /* 0x0000000000007918 */ /* 0x000fc00000000000 */
        /* <DEDUP_REMOVED lines=10> */
.L_x_10:


//--------------------- .nv.shared.reserved.0     --------------------------
	.section	.nv.shared.reserved.0,"aw",@nobits
	.weak		__nv_reservedSMEM_offset_0_alias
	.size		__nv_reservedSMEM_offset_0_alias, 0, 64
	.other		__nv_reservedSMEM_offset_0_alias,@"STO_CUDA_RESERVED_SHARED STV_DEFAULT"
__nv_reservedSMEM_offset_0_alias:
	.zero		0
	.zero		64


//--------------------- .nv.constant0._Z17im2col_gpu_kerneliPKfiiiiiiiPf --------------------------
	.section	.nv.constant0._Z17im2col_gpu_kerneliPKfiiiiiiiPf,"a",@progbits
	.sectionflags	@""
	.align	4
.nv.constant0._Z17im2col_gpu_kerneliPKfiiiiiiiPf:
	.zero		952


//--------------------- SYMBOLS --------------------------

	.type		.nv.reservedSmem.offset0,@object
	.size		.nv.reservedSmem.offset0,0x4
